//
// Generated by NVIDIA NVVM Compiler
//
// Compiler Build ID: CL-36424714
// Cuda compilation tools, release 13.0, V13.0.88
// Based on NVVM 20.0.0
//

.version 9.0
.target sm_100
.address_size 64

	// .globl	_Z11matrix_multPiS_S_i

.visible .entry _Z11matrix_multPiS_S_i(
	.param .u64 .ptr .align 1 _Z11matrix_multPiS_S_i_param_0,
	.param .u64 .ptr .align 1 _Z11matrix_multPiS_S_i_param_1,
	.param .u64 .ptr .align 1 _Z11matrix_multPiS_S_i_param_2,
	.param .u32 _Z11matrix_multPiS_S_i_param_3
)
{
	.reg .pred 	%p<12>;
	.reg .b32 	%r<103>;
	.reg .b64 	%rd<49>;

	ld.param.u64 	%rd4, [_Z11matrix_multPiS_S_i_param_0];
	ld.param.u64 	%rd5, [_Z11matrix_multPiS_S_i_param_1];
	ld.param.u64 	%rd3, [_Z11matrix_multPiS_S_i_param_2];
	ld.param.u32 	%r31, [_Z11matrix_multPiS_S_i_param_3];
	cvta.to.global.u64 	%rd1, %rd5;
	cvta.to.global.u64 	%rd2, %rd4;
	mov.u32 	%r1, %tid.x;
	div.u32 	%r32, %r1, %r31;
	mul.lo.s32 	%r2, %r32, %r31;
	sub.s32 	%r33, %r1, %r2;
	max.s32 	%r34, %r32, %r33;
	setp.ge.s32 	%p1, %r34, %r31;
	setp.lt.s32 	%p2, %r31, 1;
	mov.b32 	%r102, 0;
	or.pred  	%p3, %p1, %p2;
	@%p3 bra 	$L__BB0_12;
	and.b32  	%r4, %r31, 7;
	setp.lt.u32 	%p4, %r31, 8;
	mov.b32 	%r97, 0;
	mov.u32 	%r102, %r97;
	@%p4 bra 	$L__BB0_4;
	and.b32  	%r97, %r31, 2147483640;
	neg.s32 	%r90, %r97;
	mov.b32 	%r91, 0;
	mul.wide.u32 	%rd10, %r31, 4;
	mov.u32 	%r102, %r91;
$L__BB0_3:
	.pragma "nounroll";
	add.s32 	%r38, %r91, %r2;
	mul.wide.u32 	%rd6, %r38, 4;
	add.s64 	%rd7, %rd2, %rd6;
	ld.global.u32 	%r39, [%rd7];
	mad.lo.s32 	%r40, %r91, %r31, %r33;
	mul.wide.s32 	%rd8, %r40, 4;
	add.s64 	%rd9, %rd1, %rd8;
	ld.global.u32 	%r41, [%rd9];
	mad.lo.s32 	%r42, %r41, %r39, %r102;
	ld.global.u32 	%r43, [%rd7+4];
	add.s64 	%rd11, %rd9, %rd10;
	ld.global.u32 	%r44, [%rd11];
	mad.lo.s32 	%r45, %r44, %r43, %r42;
	ld.global.u32 	%r46, [%rd7+8];
	add.s64 	%rd12, %rd11, %rd10;
	ld.global.u32 	%r47, [%rd12];
	mad.lo.s32 	%r48, %r47, %r46, %r45;
	ld.global.u32 	%r49, [%rd7+12];
	add.s64 	%rd13, %rd12, %rd10;
	ld.global.u32 	%r50, [%rd13];
	mad.lo.s32 	%r51, %r50, %r49, %r48;
	ld.global.u32 	%r52, [%rd7+16];
	add.s64 	%rd14, %rd13, %rd10;
	ld.global.u32 	%r53, [%rd14];
	mad.lo.s32 	%r54, %r53, %r52, %r51;
	ld.global.u32 	%r55, [%rd7+20];
	add.s64 	%rd15, %rd14, %rd10;
	ld.global.u32 	%r56, [%rd15];
	mad.lo.s32 	%r57, %r56, %r55, %r54;
	ld.global.u32 	%r58, [%rd7+24];
	add.s64 	%rd16, %rd15, %rd10;
	ld.global.u32 	%r59, [%rd16];
	mad.lo.s32 	%r60, %r59, %r58, %r57;
	ld.global.u32 	%r61, [%rd7+28];
	add.s64 	%rd17, %rd16, %rd10;
	ld.global.u32 	%r62, [%rd17];
	mad.lo.s32 	%r102, %r62, %r61, %r60;
	add.s32 	%r91, %r91, 8;
	add.s32 	%r90, %r90, 8;
	setp.ne.s32 	%p5, %r90, 0;
	@%p5 bra 	$L__BB0_3;
$L__BB0_4:
	setp.eq.s32 	%p6, %r4, 0;
	@%p6 bra 	$L__BB0_12;
	and.b32  	%r16, %r31, 3;
	setp.lt.u32 	%p7, %r4, 4;
	@%p7 bra 	$L__BB0_7;
	add.s32 	%r64, %r97, %r2;
	mul.wide.u32 	%rd18, %r64, 4;
	add.s64 	%rd19, %rd2, %rd18;
	ld.global.u32 	%r65, [%rd19];
	mad.lo.s32 	%r66, %r97, %r31, %r33;
	mul.wide.s32 	%rd20, %r66, 4;
	add.s64 	%rd21, %rd1, %rd20;
	ld.global.u32 	%r67, [%rd21];
	mad.lo.s32 	%r68, %r67, %r65, %r102;
	cvt.u64.u32 	%rd22, %r2;
	cvt.u64.u32 	%rd23, %r97;
	add.s64 	%rd24, %rd23, %rd22;
	shl.b64 	%rd25, %rd24, 2;
	add.s64 	%rd26, %rd2, %rd25;
	ld.global.u32 	%r69, [%rd26+4];
	mul.wide.u32 	%rd27, %r31, 4;
	add.s64 	%rd28, %rd21, %rd27;
	ld.global.u32 	%r70, [%rd28];
	mad.lo.s32 	%r71, %r70, %r69, %r68;
	ld.global.u32 	%r72, [%rd26+8];
	add.s64 	%rd29, %rd28, %rd27;
	ld.global.u32 	%r73, [%rd29];
	mad.lo.s32 	%r74, %r73, %r72, %r71;
	ld.global.u32 	%r75, [%rd26+12];
	add.s64 	%rd30, %rd29, %rd27;
	ld.global.u32 	%r76, [%rd30];
	mad.lo.s32 	%r102, %r76, %r75, %r74;
	add.s32 	%r97, %r97, 4;
$L__BB0_7:
	setp.eq.s32 	%p8, %r16, 0;
	@%p8 bra 	$L__BB0_12;
	setp.eq.s32 	%p9, %r16, 1;
	@%p9 bra 	$L__BB0_10;
	add.s32 	%r78, %r97, %r2;
	mul.wide.u32 	%rd31, %r78, 4;
	add.s64 	%rd32, %rd2, %rd31;
	ld.global.u32 	%r79, [%rd32];
	mad.lo.s32 	%r80, %r97, %r31, %r33;
	mul.wide.s32 	%rd33, %r80, 4;
	add.s64 	%rd34, %rd1, %rd33;
	ld.global.u32 	%r81, [%rd34];
	mad.lo.s32 	%r82, %r81, %r79, %r102;
	cvt.u64.u32 	%rd35, %r2;
	cvt.u64.u32 	%rd36, %r97;
	add.s64 	%rd37, %rd36, %rd35;
	shl.b64 	%rd38, %rd37, 2;
	add.s64 	%rd39, %rd2, %rd38;
	ld.global.u32 	%r83, [%rd39+4];
	mul.wide.u32 	%rd40, %r31, 4;
	add.s64 	%rd41, %rd34, %rd40;
	ld.global.u32 	%r84, [%rd41];
	mad.lo.s32 	%r102, %r84, %r83, %r82;
	add.s32 	%r97, %r97, 2;
$L__BB0_10:
	and.b32  	%r85, %r31, 1;
	setp.eq.b32 	%p10, %r85, 1;
	not.pred 	%p11, %p10;
	@%p11 bra 	$L__BB0_12;
	add.s32 	%r86, %r97, %r2;
	mul.wide.u32 	%rd42, %r86, 4;
	add.s64 	%rd43, %rd2, %rd42;
	ld.global.u32 	%r87, [%rd43];
	mad.lo.s32 	%r88, %r97, %r31, %r33;
	mul.wide.s32 	%rd44, %r88, 4;
	add.s64 	%rd45, %rd1, %rd44;
	ld.global.u32 	%r89, [%rd45];
	mad.lo.s32 	%r102, %r89, %r87, %r102;
$L__BB0_12:
	cvta.to.global.u64 	%rd46, %rd3;
	mul.wide.u32 	%rd47, %r1, 4;
	add.s64 	%rd48, %rd46, %rd47;
	st.global.u32 	[%rd48], %r102;
	ret;

}


// ===== COMPILED SASS (sm_100) =====

	.target	sm_100

	.elftype	@"ET_EXEC"


//--------------------- .note.nv.tkinfo           --------------------------
	.section	.note.nv.tkinfo,"",@"SHT_NOTE"
	.sectionflags	@"SHF_NOTE_NV_TKINFO"
	.tkinfo
        /*0018*/ 	.word	0x00000002
        /*0030*/ 	.string	""
        /*0030*/ 	.string	"ptxas"
        /*0030*/ 	.string	"Cuda compilation tools, release 13.0, V13.0.88"
        /*0030*/ 	.string	"Build cuda_13.0.r13.0/compiler.36424714_0"
        /*0030*/ 	.string	"-arch sm_100 -m 64 "



//--------------------- .note.nv.cuinfo           --------------------------
	.section	.note.nv.cuinfo,"",@"SHT_NOTE"
	.sectionflags	@"SHF_NOTE_NV_CUINFO"
        /*0018*/ 	.short	0x0002
        /*001a*/ 	.short	0x0064
        /*001c*/ 	.short	0x0082
	.zero		2


//--------------------- .nv.info                  --------------------------
	.section	.nv.info,"",@"SHT_CUDA_INFO"
	.align	4


	//----- nvinfo : EIATTR_REGCOUNT
	.align		4
        /*0000*/ 	.byte	0x04, 0x2f
        /*0002*/ 	.short	(.L_1 - .L_0)
	.align		4
.L_0:
        /*0004*/ 	.word	index@(_Z11matrix_multPiS_S_i)
        /*0008*/ 	.word	0x00000020


	//----- nvinfo : EIATTR_FRAME_SIZE
	.align		4
.L_1:
        /*000c*/ 	.byte	0x04, 0x11
        /*000e*/ 	.short	(.L_3 - .L_2)
	.align		4
.L_2:
        /*0010*/ 	.word	index@(_Z11matrix_multPiS_S_i)
        /*0014*/ 	.word	0x00000000


	//----- nvinfo : EIATTR_MIN_STACK_SIZE
	.align		4
.L_3:
        /*0018*/ 	.byte	0x04, 0x12
        /*001a*/ 	.short	(.L_5 - .L_4)
	.align		4
.L_4:
        /*001c*/ 	.word	index@(_Z11matrix_multPiS_S_i)
        /*0020*/ 	.word	0x00000000
.L_5:


//--------------------- .nv.compat                --------------------------
	.section	.nv.compat,"",@"SHT_CUDA_COMPAT_INFO"
	.align	4
        /*0000*/ 	.byte	0x02, 0x09, 0x00, 0x00, 0x02, 0x02, 0x01, 0x00, 0x02, 0x05, 0x05, 0x00, 0x03, 0x07, 0x01, 0x01
        /*0010*/ 	.byte	0x02, 0x03, 0x00, 0x00, 0x02, 0x06, 0x01, 0x00, 0x04, 0x0b, 0x08, 0x00, 0x09, 0x00, 0x00, 0x00
        /*0020*/ 	.byte	0x00, 0x00, 0x00, 0x00


//--------------------- .nv.info._Z11matrix_multPiS_S_i --------------------------
	.section	.nv.info._Z11matrix_multPiS_S_i,"",@"SHT_CUDA_INFO"
	.sectionflags	@""
	.align	4


	//----- nvinfo : EIATTR_CUDA_API_VERSION
	.align		4
        /*0000*/ 	.byte	0x04, 0x37
        /*0002*/ 	.short	(.L_7 - .L_6)
.L_6:
        /*0004*/ 	.word	0x00000082


	//----- nvinfo : EIATTR_KPARAM_INFO
	.align		4
.L_7:
        /*0008*/ 	.byte	0x04, 0x17
        /*000a*/ 	.short	(.L_9 - .L_8)
.L_8:
        /*000c*/ 	.word	0x00000000
        /*0010*/ 	.short	0x0003
        /*0012*/ 	.short	0x0018
        /*0014*/ 	.byte	0x00, 0xf0, 0x11, 0x00


	//----- nvinfo : EIATTR_KPARAM_INFO
	.align		4
.L_9:
        /*0018*/ 	.byte	0x04, 0x17
        /*001a*/ 	.short	(.L_11 - .L_10)
.L_10:
        /*001c*/ 	.word	0x00000000
        /*0020*/ 	.short	0x0002
        /*0022*/ 	.short	0x0010
        /*0024*/ 	.byte	0x00, 0xf5, 0x21, 0x00


	//----- nvinfo : EIATTR_KPARAM_INFO
	.align		4
.L_11:
        /*0028*/ 	.byte	0x04, 0x17
        /*002a*/ 	.short	(.L_13 - .L_12)
.L_12:
        /*002c*/ 	.word	0x00000000
        /*0030*/ 	.short	0x0001
        /*0032*/ 	.short	0x0008
        /*0034*/ 	.byte	0x00, 0xf5, 0x21, 0x00


	//----- nvinfo : EIATTR_KPARAM_INFO
	.align		4
.L_13:
        /*0038*/ 	.byte	0x04, 0x17
        /*003a*/ 	.short	(.L_15 - .L_14)
.L_14:
        /*003c*/ 	.word	0x00000000
        /*0040*/ 	.short	0x0000
        /*0042*/ 	.short	0x0000
        /*0044*/ 	.byte	0x00, 0xf5, 0x21, 0x00


	//----- nvinfo : EIATTR_SPARSE_MMA_MASK
	.align		4
.L_15:
        /*0048*/ 	.byte	0x03, 0x50
        /*004a*/ 	.short	0x0000


	//----- nvinfo : EIATTR_MAXREG_COUNT
	.align		4
        /*004c*/ 	.byte	0x03, 0x1b
        /*004e*/ 	.short	0x00ff


	//----- nvinfo : EIATTR_MERCURY_ISA_VERSION
	.align		4
        /*0050*/ 	.byte	0x03, 0x5f
        /*0052*/ 	.short	0x0101


	//----- nvinfo : EIATTR_VRC_CTA_INIT_COUNT
	.align		4
        /*0054*/ 	.byte	0x02, 0x4a
	.zero		1
	.zero		1


	//----- nvinfo : EIATTR_EXIT_INSTR_OFFSETS
	.align		4
        /*0058*/ 	.byte	0x04, 0x1c
        /*005a*/ 	.short	(.L_17 - .L_16)


	//   ....[0]....
.L_16:
        /*005c*/ 	.word	0x00000950


	//----- nvinfo : EIATTR_CRS_STACK_SIZE
	.align		4
.L_17:
        /*0060*/ 	.byte	0x04, 0x1e
        /*0062*/ 	.short	(.L_19 - .L_18)
.L_18:
        /*0064*/ 	.word	0x00000000


	//----- nvinfo : EIATTR_CBANK_PARAM_SIZE
	.align		4
.L_19:
        /*0068*/ 	.byte	0x03, 0x19
        /*006a*/ 	.short	0x001c


	//----- nvinfo : EIATTR_PARAM_CBANK
	.align		4
        /*006c*/ 	.byte	0x04, 0x0a
        /*006e*/ 	.short	(.L_21 - .L_20)
	.align		4
.L_20:
        /*0070*/ 	.word	index@(.nv.constant0._Z11matrix_multPiS_S_i)
        /*0074*/ 	.short	0x0380
        /*0076*/ 	.short	0x001c


	//----- nvinfo : EIATTR_SW_WAR
	.align		4
.L_21:
        /*0078*/ 	.byte	0x04, 0x36
        /*007a*/ 	.short	(.L_23 - .L_22)
.L_22:
        /*007c*/ 	.word	0x00000008
.L_23:


//--------------------- .nv.callgraph             --------------------------
	.section	.nv.callgraph,"",@"SHT_CUDA_CALLGRAPH"
	.align	4
	.sectionentsize	8
	.align		4
        /*0000*/ 	.word	0x00000000
	.align		4
        /*0004*/ 	.word	0xffffffff
	.align		4
        /*0008*/ 	.word	0x00000000
	.align		4
        /*000c*/ 	.word	0xfffffffe
	.align		4
        /*0010*/ 	.word	0x00000000
	.align		4
        /*0014*/ 	.word	0xfffffffd
	.align		4
        /*0018*/ 	.word	0x00000000
	.align		4
        /*001c*/ 	.word	0xfffffffc


//--------------------- .text._Z11matrix_multPiS_S_i --------------------------
	.section	.text._Z11matrix_multPiS_S_i,"ax",@progbits
	.align	128
        .global         _Z11matrix_multPiS_S_i
        .type           _Z11matrix_multPiS_S_i,@function
        .size           _Z11matrix_multPiS_S_i,(.L_x_6 - _Z11matrix_multPiS_S_i)
        .other          _Z11matrix_multPiS_S_i,@"STO_CUDA_ENTRY STV_DEFAULT"
_Z11matrix_multPiS_S_i:
.text._Z11matrix_multPiS_S_i:
[----:B------:R-:W-:Y:S08]  /*0000*/  LDC R1, c[0x0][0x37c] ;  /* 0x0000df00ff017b82 */ /* 0x000ff00000000800 */
[----:B------:R-:W0:Y:S01]  /*0010*/  LDC R15, c[0x0][0x398] ;  /* 0x0000e600ff0f7b82 */ /* 0x000e220000000800 */
[----:B------:R-:W1:Y:S01]  /*0020*/  S2R R0, SR_TID.X ;  /* 0x0000000000007919 */ /* 0x000e620000002100 */
[----:B------:R-:W2:Y:S01]  /*0030*/  LDCU.64 UR6, c[0x0][0x358] ;  /* 0x00006b00ff0677ac */ /* 0x000ea20008000a00 */
[----:B------:R-:W-:Y:S01]  /*0040*/  BSSY.RECONVERGENT B0, `(.L_x_0) ;  /* 0x000008d000007945 */ /* 0x000fe20003800200 */
[----:B------:R-:W-:Y:S01]  /*0050*/  MOV R20, RZ ;  /* 0x000000ff00147202 */ /* 0x000fe20000000f00 */
[----:B0-----:R-:W0:Y:S01]  /*0060*/  I2F.U32.RP R4, R15 ;  /* 0x0000000f00047306 */ /* 0x001e220000209000 */
[----:B------:R-:W-:-:S07]  /*0070*/  ISETP.NE.U32.AND P2, PT, R15, RZ, PT ;  /* 0x000000ff0f00720c */ /* 0x000fce0003f45070 */
[----:B0-----:R-:W0:Y:S02]  /*0080*/  MUFU.RCP R4, R4 ;  /* 0x0000000400047308 */ /* 0x001e240000001000 */
[----:B0-----:R-:W-:-:S06]  /*0090*/  IADD3 R2, PT, PT, R4, 0xffffffe, RZ ;  /* 0x0ffffffe04027810 */ /* 0x001fcc0007ffe0ff */
[----:B------:R0:W3:Y:S02]  /*00a0*/  F2I.FTZ.U32.TRUNC.NTZ R3, R2 ;  /* 0x0000000200037305 */ /* 0x0000e4000021f000 */
[----:B0-----:R-:W-:Y:S01]  /*00b0*/  HFMA2 R2, -RZ, RZ, 0, 0 ;  /* 0x00000000ff027431 */ /* 0x001fe200000001ff */
[----:B---3--:R-:W-:-:S05]  /*00c0*/  IADD3 R6, PT, PT, RZ, -R3, RZ ;  /* 0x80000003ff067210 */ /* 0x008fca0007ffe0ff */
[----:B------:R-:W-:-:S04]  /*00d0*/  IMAD R5, R6, R15, RZ ;  /* 0x0000000f06057224 */ /* 0x000fc800078e02ff */
[----:B------:R-:W-:-:S06]  /*00e0*/  IMAD.HI.U32 R3, R3, R5, R2 ;  /* 0x0000000503037227 */ /* 0x000fcc00078e0002 */
[----:B-1----:R-:W-:-:S05]  /*00f0*/  IMAD.HI.U32 R3, R3, R0, RZ ;  /* 0x0000000003037227 */ /* 0x002fca00078e00ff */
[----:B------:R-:W-:-:S05]  /*0100*/  IADD3 R5, PT, PT, -R3, RZ, RZ ;  /* 0x000000ff03057210 */ /* 0x000fca0007ffe1ff */
[----:B------:R-:W-:-:S05]  /*0110*/  IMAD R4, R15, R5, R0 ;  /* 0x000000050f047224 */ /* 0x000fca00078e0200 */
[----:B------:R-:W-:-:S13]  /*0120*/  ISETP.GE.U32.AND P0, PT, R4, R15, PT ;  /* 0x0000000f0400720c */ /* 0x000fda0003f06070 */
[-C--:B------:R-:W-:Y:S02]  /*0130*/  @P0 IADD3 R4, PT, PT, R4, -R15.reuse, RZ ;  /* 0x8000000f04040210 */ /* 0x080fe40007ffe0ff */
[----:B------:R-:W-:Y:S02]  /*0140*/  @P0 IADD3 R3, PT, PT, R3, 0x1, RZ ;  /* 0x0000000103030810 */ /* 0x000fe40007ffe0ff */
[----:B------:R-:W-:Y:S02]  /*0150*/  ISETP.GE.U32.AND P1, PT, R4, R15, PT ;  /* 0x0000000f0400720c */ /* 0x000fe40003f26070 */
[----:B------:R-:W-:-:S11]  /*0160*/  ISETP.GE.AND P0, PT, R15, 0x1, PT ;  /* 0x000000010f00780c */ /* 0x000fd60003f06270 */
[----:B------:R-:W-:Y:S02]  /*0170*/  @P1 IADD3 R3, PT, PT, R3, 0x1, RZ ;  /* 0x0000000103031810 */ /* 0x000fe40007ffe0ff */
[----:B------:R-:W-:-:S05]  /*0180*/  @!P2 LOP3.LUT R3, RZ, R15, RZ, 0x33, !PT ;  /* 0x0000000fff03a212 */ /* 0x000fca00078e33ff */
[----:B------:R-:W-:-:S05]  /*0190*/  IMAD R17, R3, R15, RZ ;  /* 0x0000000f03117224 */ /* 0x000fca00078e02ff */
[----:B------:R-:W-:-:S04]  /*01a0*/  IADD3 R14, PT, PT, -R17, R0, RZ ;  /* 0x00000000110e7210 */ /* 0x000fc80007ffe1ff */
[----:B------:R-:W-:-:S04]  /*01b0*/  VIMNMX R2, PT, PT, R3, R14, !PT ;  /* 0x0000000e03027248 */ /* 0x000fc80007fe0100 */
[----:B------:R-:W-:-:S13]  /*01c0*/  ISETP.GE.OR P0, PT, R2, R15, !P0 ;  /* 0x0000000f0200720c */ /* 0x000fda0004706670 */
[----:B--2---:R-:W-:Y:S05]  /*01d0*/  @P0 BRA `(.L_x_1) ;  /* 0x0000000400cc0947 */ /* 0x004fea0003800000 */
[C---:B------:R-:W-:Y:S02]  /*01e0*/  ISETP.GE.U32.AND P0, PT, R15.reuse, 0x8, PT ;  /* 0x000000080f00780c */ /* 0x040fe40003f06070 */
[----:B------:R-:W-:Y:S02]  /*01f0*/  LOP3.LUT R27, R15, 0x7, RZ, 0xc0, !PT ;  /* 0x000000070f1b7812 */ /* 0x000fe400078ec0ff */
[----:B------:R-:W-:Y:S02]  /*0200*/  MOV R18, RZ ;  /* 0x000000ff00127202 */ /* 0x000fe40000000f00 */
[----:B------:R-:W-:Y:S02]  /*0210*/  ISETP.NE.AND P1, PT, R27, RZ, PT ;  /* 0x000000ff1b00720c */ /* 0x000fe40003f25270 */
[----:B------:R-:W-:-:S05]  /*0220*/  MOV R20, RZ ;  /* 0x000000ff00147202 */ /* 0x000fca0000000f00 */
[----:B------:R-:W-:Y:S06]  /*0230*/  @!P0 BRA `(.L_x_2) ;  /* 0x0000000000b48947 */ /* 0x000fec0003800000 */
[----:B------:R-:W-:Y:S01]  /*0240*/  LOP3.LUT R18, R15, 0x7ffffff8, RZ, 0xc0, !PT ;  /* 0x7ffffff80f127812 */ /* 0x000fe200078ec0ff */
[----:B------:R-:W-:Y:S01]  /*0250*/  HFMA2 R20, -RZ, RZ, 0, 0 ;  /* 0x00000000ff147431 */ /* 0x000fe200000001ff */
[----:B------:R-:W-:Y:S02]  /*0260*/  UMOV UR4, URZ ;  /* 0x000000ff00047c82 */ /* 0x000fe40008000000 */
[----:B------:R-:W-:-:S07]  /*0270*/  IADD3 R16, PT, PT, -R18, RZ, RZ ;  /* 0x000000ff12107210 */ /* 0x000fce0007ffe1ff */
.L_x_3:
[----:B------:R-:W0:Y:S01]  /*0280*/  LDC.64 R12, c[0x0][0x388] ;  /* 0x0000e200ff0c7b82 */ /* 0x000e220000000a00 */
[----:B------:R-:W-:-:S07]  /*0290*/  IMAD R5, R15, UR4, R14 ;  /* 0x000000040f057c24 */ /* 0x000fce000f8e020e */
[----:B------:R-:W1:Y:S01]  /*02a0*/  LDC.64 R2, c[0x0][0x380] ;  /* 0x0000e000ff027b82 */ /* 0x000e620000000a00 */
[----:B0-----:R-:W-:Y:S01]  /*02b0*/  IMAD.WIDE R12, R5, 0x4, R12 ;  /* 0x00000004050c7825 */ /* 0x001fe200078e020c */
[----:B------:R-:W-:-:S04]  /*02c0*/  IADD3 R5, PT, PT, R17, UR4, RZ ;  /* 0x0000000411057c10 */ /* 0x000fc8000fffe0ff */
[----:B------:R0:W2:Y:S01]  /*02d0*/  LDG.E R19, desc[UR6][R12.64] ;  /* 0x000000060c137981 */ /* 0x0000a2000c1e1900 */
[----:B------:R-:W-:-:S04]  /*02e0*/  IMAD.WIDE.U32 R28, R15, 0x4, R12 ;  /* 0x000000040f1c7825 */ /* 0x000fc800078e000c */
[----:B-1----:R-:W-:Y:S01]  /*02f0*/  IMAD.WIDE.U32 R2, R5, 0x4, R2 ;  /* 0x0000000405027825 */ /* 0x002fe200078e0002 */
[----:B------:R-:W3:Y:S03]  /*0300*/  LDG.E R22, desc[UR6][R28.64] ;  /* 0x000000061c167981 */ /* 0x000ee6000c1e1900 */
[C---:B------:R-:W-:Y:S01]  /*0310*/  IMAD.WIDE.U32 R8, R15.reuse, 0x4, R28 ;  /* 0x000000040f087825 */ /* 0x040fe200078e001c */
[----:B------:R-:W2:Y:S04]  /*0320*/  LDG.E R21, desc[UR6][R2.64] ;  /* 0x0000000602157981 */ /* 0x000ea8000c1e1900 */
[----:B------:R-:W3:Y:S01]  /*0330*/  LDG.E R23, desc[UR6][R2.64+0x4] ;  /* 0x0000040602177981 */ /* 0x000ee2000c1e1900 */
[----:B------:R-:W-:-:S03]  /*0340*/  IMAD.WIDE.U32 R6, R15, 0x4, R8 ;  /* 0x000000040f067825 */ /* 0x000fc600078e0008 */
[----:B------:R1:W4:Y:S01]  /*0350*/  LDG.E R25, desc[UR6][R8.64] ;  /* 0x0000000608197981 */ /* 0x000322000c1e1900 */
[----:B------:R-:W-:-:S03]  /*0360*/  IMAD.WIDE.U32 R4, R15, 0x4, R6 ;  /* 0x000000040f047825 */ /* 0x000fc600078e0006 */
[----:B------:R-:W4:Y:S04]  /*0370*/  LDG.E R24, desc[UR6][R2.64+0x8] ;  /* 0x0000080602187981 */ /* 0x000f28000c1e1900 */
[----:B------:R-:W5:Y:S01]  /*0380*/  LDG.E R7, desc[UR6][R6.64] ;  /* 0x0000000606077981 */ /* 0x000f62000c1e1900 */
[----:B------:R-:W-:-:S03]  /*0390*/  IMAD.WIDE.U32 R10, R15, 0x4, R4 ;  /* 0x000000040f0a7825 */ /* 0x000fc600078e0004 */
[----:B------:R-:W5:Y:S01]  /*03a0*/  LDG.E R26, desc[UR6][R2.64+0xc] ;  /* 0x00000c06021a7981 */ /* 0x000f62000c1e1900 */
[----:B0-----:R-:W-:-:S03]  /*03b0*/  IMAD.WIDE.U32 R12, R15, 0x4, R10 ;  /* 0x000000040f0c7825 */ /* 0x001fc600078e000a */
[----:B------:R-:W5:Y:S04]  /*03c0*/  LDG.E R5, desc[UR6][R4.64] ;  /* 0x0000000604057981 */ /* 0x000f68000c1e1900 */
[----:B------:R-:W5:Y:S01]  /*03d0*/  LDG.E R10, desc[UR6][R10.64] ;  /* 0x000000060a0a7981 */ /* 0x000f62000c1e1900 */
[----:B-1----:R-:W-:-:S03]  /*03e0*/  IMAD.WIDE.U32 R8, R15, 0x4, R12 ;  /* 0x000000040f087825 */ /* 0x002fc600078e000c */
[----:B------:R-:W5:Y:S04]  /*03f0*/  LDG.E R29, desc[UR6][R2.64+0x14] ;  /* 0x00001406021d7981 */ /* 0x000f68000c1e1900 */
[----:B------:R-:W5:Y:S04]  /*0400*/  LDG.E R4, desc[UR6][R2.64+0x10] ;  /* 0x0000100602047981 */ /* 0x000f68000c1e1900 */
[----:B------:R-:W5:Y:S04]  /*0410*/  LDG.E R28, desc[UR6][R12.64] ;  /* 0x000000060c1c7981 */ /* 0x000f68000c1e1900 */
[----:B------:R-:W5:Y:S04]  /*0420*/  LDG.E R11, desc[UR6][R2.64+0x18] ;  /* 0x00001806020b7981 */ /* 0x000f68000c1e1900 */
[----:B------:R-:W5:Y:S04]  /*0430*/  LDG.E R6, desc[UR6][R2.64+0x1c] ;  /* 0x00001c0602067981 */ /* 0x000f68000c1e1900 */
[----:B------:R-:W5:Y:S01]  /*0440*/  LDG.E R9, desc[UR6][R8.64] ;  /* 0x0000000608097981 */ /* 0x000f62000c1e1900 */
[----:B------:R-:W-:-:S04]  /*0450*/  IADD3 R16, PT, PT, R16, 0x8, RZ ;  /* 0x0000000810107810 */ /* 0x000fc80007ffe0ff */
[----:B------:R-:W-:Y:S01]  /*0460*/  ISETP.NE.AND P0, PT, R16, RZ, PT ;  /* 0x000000ff1000720c */ /* 0x000fe20003f05270 */
[----:B------:R-:W-:Y:S01]  /*0470*/  UIADD3 UR4, UPT, UPT, UR4, 0x8, URZ ;  /* 0x0000000804047890 */ /* 0x000fe2000fffe0ff */
[----:B--2---:R-:W-:-:S04]  /*0480*/  IMAD R19, R21, R19, R20 ;  /* 0x0000001315137224 */ /* 0x004fc800078e0214 */
[----:B---3--:R-:W-:-:S04]  /*0490*/  IMAD R19, R23, R22, R19 ;  /* 0x0000001617137224 */ /* 0x008fc800078e0213 */
[----:B----4-:R-:W-:-:S04]  /*04a0*/  IMAD R19, R24, R25, R19 ;  /* 0x0000001918137224 */ /* 0x010fc800078e0213 */
[----:B-----5:R-:W-:-:S04]  /*04b0*/  IMAD R7, R26, R7, R19 ;  /* 0x000000071a077224 */ /* 0x020fc800078e0213 */
[----:B------:R-:W-:-:S04]  /*04c0*/  IMAD R4, R4, R5, R7 ;  /* 0x0000000504047224 */ /* 0x000fc800078e0207 */
[----:B------:R-:W-:-:S04]  /*04d0*/  IMAD R4, R29, R10, R4 ;  /* 0x0000000a1d047224 */ /* 0x000fc800078e0204 */
[----:B------:R-:W-:-:S04]  /*04e0*/  IMAD R4, R11, R28, R4 ;  /* 0x0000001c0b047224 */ /* 0x000fc800078e0204 */
[----:B------:R-:W-:Y:S01]  /*04f0*/  IMAD R20, R6, R9, R4 ;  /* 0x0000000906147224 */ /* 0x000fe200078e0204 */
[----:B------:R-:W-:Y:S06]  /*0500*/  @P0 BRA `(.L_x_3) ;  /* 0xfffffffc005c0947 */ /* 0x000fec000383ffff */
.L_x_2:
[----:B------:R-:W-:Y:S05]  /*0510*/  @!P1 BRA `(.L_x_1) ;  /* 0x0000000000fc9947 */ /* 0x000fea0003800000 */
[----:B------:R-:W-:Y:S02]  /*0520*/  ISETP.GE.U32.AND P1, PT, R27, 0x4, PT ;  /* 0x000000041b00780c */ /* 0x000fe40003f26070 */
[----:B------:R-:W-:-:S04]  /*0530*/  LOP3.LUT R16, R15, 0x3, RZ, 0xc0, !PT ;  /* 0x000000030f107812 */ /* 0x000fc800078ec0ff */
[----:B------:R-:W-:-:S07]  /*0540*/  ISETP.NE.AND P0, PT, R16, RZ, PT ;  /* 0x000000ff1000720c */ /* 0x000fce0003f05270 */
[----:B------:R-:W-:Y:S06]  /*0550*/  @!P1 BRA `(.L_x_4) ;  /* 0x00000000006c9947 */ /* 0x000fec0003800000 */
[----:B------:R-:W0:Y:S01]  /*0560*/  LDC.64 R8, c[0x0][0x388] ;  /* 0x0000e200ff087b82 */ /* 0x000e220000000a00 */
[----:B------:R-:W1:Y:S01]  /*0570*/  LDCU.64 UR4, c[0x0][0x380] ;  /* 0x00007000ff0477ac */ /* 0x000e620008000a00 */
[----:B------:R-:W-:Y:S01]  /*0580*/  IMAD R5, R18, R15, R14 ;  /* 0x0000000f12057224 */ /* 0x000fe200078e020e */
[CC--:B------:R-:W-:Y:S02]  /*0590*/  IADD3 R3, PT, PT, R17.reuse, R18.reuse, RZ ;  /* 0x0000001211037210 */ /* 0x0c0fe40007ffe0ff */
[----:B------:R-:W-:-:S03]  /*05a0*/  IADD3 R4, P1, PT, R17, R18, RZ ;  /* 0x0000001211047210 */ /* 0x000fc60007f3e0ff */
[----:B------:R-:W2:Y:S01]  /*05b0*/  LDC.64 R12, c[0x0][0x380] ;  /* 0x0000e000ff0c7b82 */ /* 0x000ea20000000a00 */
[----:B0-----:R-:W-:-:S04]  /*05c0*/  IMAD.WIDE R8, R5, 0x4, R8 ;  /* 0x0000000405087825 */ /* 0x001fc800078e0208 */
[----:B------:R-:W-:Y:S02]  /*05d0*/  IMAD.WIDE.U32 R10, R15, 0x4, R8 ;  /* 0x000000040f0a7825 */ /* 0x000fe400078e0008 */
[----:B------:R-:W3:Y:S02]  /*05e0*/  LDG.E R8, desc[UR6][R8.64] ;  /* 0x0000000608087981 */ /* 0x000ee4000c1e1900 */
[----:B--2---:R-:W-:Y:S01]  /*05f0*/  IMAD.WIDE.U32 R12, R3, 0x4, R12 ;  /* 0x00000004030c7825 */ /* 0x004fe200078e000c */
[----:B------:R-:W-:Y:S02]  /*0600*/  IADD3.X R3, PT, PT, RZ, RZ, RZ, P1, !PT ;  /* 0x000000ffff037210 */ /* 0x000fe40000ffe4ff */
[----:B-1----:R-:W-:-:S03]  /*0610*/  LEA R2, P1, R4, UR4, 0x2 ;  /* 0x0000000404027c11 */ /* 0x002fc6000f8210ff */
[----:B------:R-:W3:Y:S01]  /*0620*/  LDG.E R13, desc[UR6][R12.64] ;  /* 0x000000060c0d7981 */ /* 0x000ee2000c1e1900 */
[----:B------:R-:W-:Y:S01]  /*0630*/  LEA.HI.X R3, R4, UR5, R3, 0x2, P1 ;  /* 0x0000000504037c11 */ /* 0x000fe200088f1403 */
[C---:B------:R-:W-:Y:S02]  /*0640*/  IMAD.WIDE.U32 R4, R15.reuse, 0x4, R10 ;  /* 0x000000040f047825 */ /* 0x040fe400078e000a */
[----:B------:R-:W2:Y:S04]  /*0650*/  LDG.E R10, desc[UR6][R10.64] ;  /* 0x000000060a0a7981 */ /* 0x000ea8000c1e1900 */
[----:B------:R-:W2:Y:S01]  /*0660*/  LDG.E R19, desc[UR6][R2.64+0x4] ;  /* 0x0000040602137981 */ /* 0x000ea2000c1e1900 */
[----:B------:R-:W-:-:S03]  /*0670*/  IMAD.WIDE.U32 R6, R15, 0x4, R4 ;  /* 0x000000040f067825 */ /* 0x000fc600078e0004 */
[----:B------:R-:W4:Y:S04]  /*0680*/  LDG.E R21, desc[UR6][R4.64] ;  /* 0x0000000604157981 */ /* 0x000f28000c1e1900 */
[----:B------:R-:W4:Y:S04]  /*0690*/  LDG.E R22, desc[UR6][R2.64+0x8] ;  /* 0x0000080602167981 */ /* 0x000f28000c1e1900 */
[----:B------:R-:W5:Y:S04]  /*06a0*/  LDG.E R24, desc[UR6][R2.64+0xc] ;  /* 0x00000c0602187981 */ /* 0x000f68000c1e1900 */
[----:B------:R-:W5:Y:S01]  /*06b0*/  LDG.E R6, desc[UR6][R6.64] ;  /* 0x0000000606067981 */ /* 0x000f62000c1e1900 */
[----:B------:R-:W-:Y:S01]  /*06c0*/  IADD3 R18, PT, PT, R18, 0x4, RZ ;  /* 0x0000000412127810 */ /* 0x000fe20007ffe0ff */
[----:B---3--:R-:W-:-:S04]  /*06d0*/  IMAD R20, R13, R8, R20 ;  /* 0x000000080d147224 */ /* 0x008fc800078e0214 */
[----:B--2---:R-:W-:-:S04]  /*06e0*/  IMAD R19, R19, R10, R20 ;  /* 0x0000000a13137224 */ /* 0x004fc800078e0214 */
[----:B----4-:R-:W-:-:S04]  /*06f0*/  IMAD R19, R22, R21, R19 ;  /* 0x0000001516137224 */ /* 0x010fc800078e0213 */
[----:B-----5:R-:W-:-:S07]  /*0700*/  IMAD R20, R24, R6, R19 ;  /* 0x0000000618147224 */ /* 0x020fce00078e0213 */
.L_x_4:
[----:B------:R-:W-:Y:S05]  /*0710*/  @!P0 BRA `(.L_x_1) ;  /* 0x00000000007c8947 */ /* 0x000fea0003800000 */
[----:B------:R-:W-:Y:S01]  /*0720*/  ISETP.NE.AND P1, PT, R16, 0x1, PT ;  /* 0x000000011000780c */ /* 0x000fe20003f25270 */
[----:B------:R-:W0:Y:S01]  /*0730*/  LDC.64 R10, c[0x0][0x388] ;  /* 0x0000e200ff0a7b82 */ /* 0x000e220000000a00 */
[----:B------:R-:W-:-:S04]  /*0740*/  LOP3.LUT R12, R15, 0x1, RZ, 0xc0, !PT ;  /* 0x000000010f0c7812 */ /* 0x000fc800078ec0ff */
[----:B------:R-:W-:-:S03]  /*0750*/  ISETP.NE.U32.AND P0, PT, R12, 0x1, PT ;  /* 0x000000010c00780c */ /* 0x000fc60003f05070 */
[----:B------:R-:W1:Y:S04]  /*0760*/  LDC.64 R8, c[0x0][0x380] ;  /* 0x0000e000ff087b82 */ /* 0x000e680000000a00 */
[CC--:B------:R-:W-:Y:S01]  /*0770*/  @P1 IADD3 R12, P2, PT, R17.reuse, R18.reuse, RZ ;  /* 0x00000012110c1210 */ /* 0x0c0fe20007f5e0ff */
[C---:B------:R-:W-:Y:S01]  /*0780*/  @P1 IMAD R19, R18.reuse, R15, R14 ;  /* 0x0000000f12131224 */ /* 0x040fe200078e020e */
[----:B------:R-:W-:Y:S02]  /*0790*/  @P1 IADD3 R13, PT, PT, R17, R18, RZ ;  /* 0x00000012110d1210 */ /* 0x000fe40007ffe0ff */
[----:B------:R-:W2:Y:S01]  /*07a0*/  @P1 LDC.64 R6, c[0x0][0x380] ;  /* 0x0000e000ff061b82 */ /* 0x000ea20000000a00 */
[----:B------:R-:W-:Y:S02]  /*07b0*/  @P1 IADD3.X R16, PT, PT, RZ, RZ, RZ, P2, !PT ;  /* 0x000000ffff101210 */ /* 0x000fe400017fe4ff */
[----:B------:R-:W-:-:S04]  /*07c0*/  @P1 IADD3 R18, PT, PT, R18, 0x2, RZ ;  /* 0x0000000212121810 */ /* 0x000fc80007ffe0ff */
[----:B------:R-:W-:Y:S01]  /*07d0*/  @!P0 IADD3 R17, PT, PT, R17, R18, RZ ;  /* 0x0000001211118210 */ /* 0x000fe20007ffe0ff */
[----:B------:R-:W3:Y:S01]  /*07e0*/  LDC.64 R4, c[0x0][0x380] ;  /* 0x0000e000ff047b82 */ /* 0x000ee20000000a00 */
[----:B0-----:R-:W-:-:S04]  /*07f0*/  @P1 IMAD.WIDE R10, R19, 0x4, R10 ;  /* 0x00000004130a1825 */ /* 0x001fc800078e020a */
[----:B------:R-:W-:Y:S02]  /*0800*/  @!P0 IMAD R19, R18, R15, R14 ;  /* 0x0000000f12138224 */ /* 0x000fe400078e020e */
[----:B------:R-:W4:Y:S01]  /*0810*/  @P1 LDG.E R14, desc[UR6][R10.64] ;  /* 0x000000060a0e1981 */ /* 0x000f22000c1e1900 */
[----:B------:R-:W0:Y:S01]  /*0820*/  LDC.64 R2, c[0x0][0x388] ;  /* 0x0000e200ff027b82 */ /* 0x000e220000000a00 */
[----:B-1----:R-:W-:-:S06]  /*0830*/  @P1 IMAD.WIDE.U32 R8, R13, 0x4, R8 ;  /* 0x000000040d081825 */ /* 0x002fcc00078e0008 */
[----:B------:R-:W4:Y:S01]  /*0840*/  @P1 LDG.E R9, desc[UR6][R8.64] ;  /* 0x0000000608091981 */ /* 0x000f22000c1e1900 */
[----:B--2---:R-:W-:-:S04]  /*0850*/  @P1 LEA R6, P2, R12, R6, 0x2 ;  /* 0x000000060c061211 */ /* 0x004fc800078410ff */
[----:B------:R-:W-:Y:S01]  /*0860*/  @P1 LEA.HI.X R7, R12, R7, R16, 0x2, P2 ;  /* 0x000000070c071211 */ /* 0x000fe200010f1410 */
[----:B------:R-:W-:-:S04]  /*0870*/  @P1 IMAD.WIDE.U32 R12, R15, 0x4, R10 ;  /* 0x000000040f0c1825 */ /* 0x000fc800078e000a */
[----:B---3--:R-:W-:Y:S01]  /*0880*/  @!P0 IMAD.WIDE.U32 R4, R17, 0x4, R4 ;  /* 0x0000000411048825 */ /* 0x008fe200078e0004 */
[----:B------:R-:W2:Y:S04]  /*0890*/  @P1 LDG.E R7, desc[UR6][R6.64+0x4] ;  /* 0x0000040606071981 */ /* 0x000ea8000c1e1900 */
[----:B------:R-:W2:Y:S01]  /*08a0*/  @P1 LDG.E R12, desc[UR6][R12.64] ;  /* 0x000000060c0c1981 */ /* 0x000ea2000c1e1900 */
[----:B0-----:R-:W-:-:S03]  /*08b0*/  @!P0 IMAD.WIDE R2, R19, 0x4, R2 ;  /* 0x0000000413028825 */ /* 0x001fc600078e0202 */
[----:B------:R-:W3:Y:S04]  /*08c0*/  @!P0 LDG.E R5, desc[UR6][R4.64] ;  /* 0x0000000604058981 */ /* 0x000ee8000c1e1900 */
[----:B------:R-:W3:Y:S01]  /*08d0*/  @!P0 LDG.E R2, desc[UR6][R2.64] ;  /* 0x0000000602028981 */ /* 0x000ee2000c1e1900 */
[----:B----4-:R-:W-:-:S04]  /*08e0*/  @P1 IMAD R14, R9, R14, R20 ;  /* 0x0000000e090e1224 */ /* 0x010fc800078e0214 */
[----:B--2---:R-:W-:-:S04]  /*08f0*/  @P1 IMAD R20, R7, R12, R14 ;  /* 0x0000000c07141224 */ /* 0x004fc800078e020e */
[----:B---3--:R-:W-:-:S07]  /*0900*/  @!P0 IMAD R20, R5, R2, R20 ;  /* 0x0000000205148224 */ /* 0x008fce00078e0214 */
.L_x_1:
[----:B------:R-:W-:Y:S05]  /*0910*/  BSYNC.RECONVERGENT B0 ;  /* 0x0000000000007941 */ /* 0x000fea0003800200 */
.L_x_0:
[----:B------:R-:W0:Y:S02]  /*0920*/  LDC.64 R2, c[0x0][0x390] ;  /* 0x0000e400ff027b82 */ /* 0x000e240000000a00 */
[----:B0-----:R-:W-:-:S05]  /*0930*/  IMAD.WIDE.U32 R2, R0, 0x4, R2 ;  /* 0x0000000400027825 */ /* 0x001fca00078e0002 */
[----:B------:R-:W-:Y:S01]  /*0940*/  STG.E desc[UR6][R2.64], R20 ;  /* 0x0000001402007986 */ /* 0x000fe2000c101906 */
[----:B------:R-:W-:Y:S05]  /*0950*/  EXIT ;  /* 0x000000000000794d */ /* 0x000fea0003800000 */
.L_x_5:
[----:B------:R-:W-:-:S00]  /*0960*/  BRA `(.L_x_5) ;  /* 0xfffffffc00fc7947 */ /* 0x000fc0000383ffff */
[----:B------:R-:W-:-:S00]  /*0970*/  NOP ;  /* 0x0000000000007918 */ /* 0x000fc00000000000 */
        /* <DEDUP_REMOVED lines=8> */
.L_x_6:


//--------------------- .nv.shared.reserved.0     --------------------------
	.section	.nv.shared.reserved.0,"aw",@nobits
	.weak		__nv_reservedSMEM_offset_0_alias
	.size		__nv_reservedSMEM_offset_0_alias, 0, 64
	.other		__nv_reservedSMEM_offset_0_alias,@"STO_CUDA_RESERVED_SHARED STV_DEFAULT"
__nv_reservedSMEM_offset_0_alias:
	.zero		0
	.zero		64


//--------------------- .nv.constant0._Z11matrix_multPiS_S_i --------------------------
	.section	.nv.constant0._Z11matrix_multPiS_S_i,"a",@progbits
	.sectionflags	@""
	.align	4
.nv.constant0._Z11matrix_multPiS_S_i:
	.zero		924


//--------------------- SYMBOLS --------------------------

	.type		.nv.reservedSmem.offset0,@object
	.size		.nv.reservedSmem.offset0,0x4
